//
// Generated by NVIDIA NVVM Compiler
//
// Compiler Build ID: CL-36424714
// Cuda compilation tools, release 13.0, V13.0.88
// Based on NVVM 20.0.0
//

.version 9.0
.target sm_100
.address_size 64

	// .globl	_Z15natural_numbersPfi

.visible .entry _Z15natural_numbersPfi(
	.param .u64 .ptr .align 1 _Z15natural_numbersPfi_param_0,
	.param .u32 _Z15natural_numbersPfi_param_1
)
{
	.reg .pred 	%p<3>;
	.reg .b32 	%r<11>;
	.reg .b32 	%f<2>;
	.reg .b64 	%rd<5>;

	ld.param.u64 	%rd2, [_Z15natural_numbersPfi_param_0];
	ld.param.u32 	%r6, [_Z15natural_numbersPfi_param_1];
	mov.u32 	%r7, %tid.x;
	mov.u32 	%r8, %ctaid.x;
	mov.u32 	%r1, %ntid.x;
	mad.lo.s32 	%r10, %r8, %r1, %r7;
	setp.ge.s32 	%p1, %r10, %r6;
	@%p1 bra 	$L__BB0_3;
	mov.u32 	%r9, %nctaid.x;
	mul.lo.s32 	%r3, %r1, %r9;
	cvta.to.global.u64 	%rd1, %rd2;
$L__BB0_2:
	cvt.rn.f32.s32 	%f1, %r10;
	mul.wide.s32 	%rd3, %r10, 4;
	add.s64 	%rd4, %rd1, %rd3;
	st.global.f32 	[%rd4], %f1;
	add.s32 	%r10, %r10, %r3;
	setp.lt.s32 	%p2, %r10, %r6;
	@%p2 bra 	$L__BB0_2;
$L__BB0_3:
	ret;

}


// ===== COMPILED SASS (sm_100) =====

	.target	sm_100

	.elftype	@"ET_EXEC"


//--------------------- .note.nv.tkinfo           --------------------------
	.section	.note.nv.tkinfo,"",@"SHT_NOTE"
	.sectionflags	@"SHF_NOTE_NV_TKINFO"
	.tkinfo
        /*0018*/ 	.word	0x00000002
        /*0030*/ 	.string	""
        /*0030*/ 	.string	"ptxas"
        /*0030*/ 	.string	"Cuda compilation tools, release 13.0, V13.0.88"
        /*0030*/ 	.string	"Build cuda_13.0.r13.0/compiler.36424714_0"
        /*0030*/ 	.string	"-arch sm_100 -m 64 "



//--------------------- .note.nv.cuinfo           --------------------------
	.section	.note.nv.cuinfo,"",@"SHT_NOTE"
	.sectionflags	@"SHF_NOTE_NV_CUINFO"
        /*0018*/ 	.short	0x0002
        /*001a*/ 	.short	0x0064
        /*001c*/ 	.short	0x0082
	.zero		2


//--------------------- .nv.info                  --------------------------
	.section	.nv.info,"",@"SHT_CUDA_INFO"
	.align	4


	//----- nvinfo : EIATTR_REGCOUNT
	.align		4
        /*0000*/ 	.byte	0x04, 0x2f
        /*0002*/ 	.short	(.L_1 - .L_0)
	.align		4
.L_0:
        /*0004*/ 	.word	index@(_Z15natural_numbersPfi)
        /*0008*/ 	.word	0x0000000c


	//----- nvinfo : EIATTR_FRAME_SIZE
	.align		4
.L_1:
        /*000c*/ 	.byte	0x04, 0x11
        /*000e*/ 	.short	(.L_3 - .L_2)
	.align		4
.L_2:
        /*0010*/ 	.word	index@(_Z15natural_numbersPfi)
        /*0014*/ 	.word	0x00000000


	//----- nvinfo : EIATTR_MIN_STACK_SIZE
	.align		4
.L_3:
        /*0018*/ 	.byte	0x04, 0x12
        /*001a*/ 	.short	(.L_5 - .L_4)
	.align		4
.L_4:
        /*001c*/ 	.word	index@(_Z15natural_numbersPfi)
        /*0020*/ 	.word	0x00000000
.L_5:


//--------------------- .nv.compat                --------------------------
	.section	.nv.compat,"",@"SHT_CUDA_COMPAT_INFO"
	.align	4
        /*0000*/ 	.byte	0x02, 0x09, 0x00, 0x00, 0x02, 0x02, 0x01, 0x00, 0x02, 0x05, 0x05, 0x00, 0x03, 0x07, 0x01, 0x01
        /*0010*/ 	.byte	0x02, 0x03, 0x00, 0x00, 0x02, 0x06, 0x01, 0x00, 0x04, 0x0b, 0x08, 0x00, 0x09, 0x00, 0x00, 0x00
        /*0020*/ 	.byte	0x00, 0x00, 0x00, 0x00


//--------------------- .nv.info._Z15natural_numbersPfi --------------------------
	.section	.nv.info._Z15natural_numbersPfi,"",@"SHT_CUDA_INFO"
	.sectionflags	@""
	.align	4


	//----- nvinfo : EIATTR_CUDA_API_VERSION
	.align		4
        /*0000*/ 	.byte	0x04, 0x37
        /*0002*/ 	.short	(.L_7 - .L_6)
.L_6:
        /*0004*/ 	.word	0x00000082


	//----- nvinfo : EIATTR_KPARAM_INFO
	.align		4
.L_7:
        /*0008*/ 	.byte	0x04, 0x17
        /*000a*/ 	.short	(.L_9 - .L_8)
.L_8:
        /*000c*/ 	.word	0x00000000
        /*0010*/ 	.short	0x0001
        /*0012*/ 	.short	0x0008
        /*0014*/ 	.byte	0x00, 0xf0, 0x11, 0x00


	//----- nvinfo : EIATTR_KPARAM_INFO
	.align		4
.L_9:
        /*0018*/ 	.byte	0x04, 0x17
        /*001a*/ 	.short	(.L_11 - .L_10)
.L_10:
        /*001c*/ 	.word	0x00000000
        /*0020*/ 	.short	0x0000
        /*0022*/ 	.short	0x0000
        /*0024*/ 	.byte	0x00, 0xf5, 0x21, 0x00


	//----- nvinfo : EIATTR_SPARSE_MMA_MASK
	.align		4
.L_11:
        /*0028*/ 	.byte	0x03, 0x50
        /*002a*/ 	.short	0x0000


	//----- nvinfo : EIATTR_MAXREG_COUNT
	.align		4
        /*002c*/ 	.byte	0x03, 0x1b
        /*002e*/ 	.short	0x00ff


	//----- nvinfo : EIATTR_MERCURY_ISA_VERSION
	.align		4
        /*0030*/ 	.byte	0x03, 0x5f
        /*0032*/ 	.short	0x0101


	//----- nvinfo : EIATTR_VRC_CTA_INIT_COUNT
	.align		4
        /*0034*/ 	.byte	0x02, 0x4a
	.zero		1
	.zero		1


	//----- nvinfo : EIATTR_EXIT_INSTR_OFFSETS
	.align		4
        /*0038*/ 	.byte	0x04, 0x1c
        /*003a*/ 	.short	(.L_13 - .L_12)


	//   ....[0]....
.L_12:
        /*003c*/ 	.word	0x00000070


	//   ....[1]....
        /*0040*/ 	.word	0x00000120


	//----- nvinfo : EIATTR_CRS_STACK_SIZE
	.align		4
.L_13:
        /*0044*/ 	.byte	0x04, 0x1e
        /*0046*/ 	.short	(.L_15 - .L_14)
.L_14:
        /*0048*/ 	.word	0x00000000


	//----- nvinfo : EIATTR_CBANK_PARAM_SIZE
	.align		4
.L_15:
        /*004c*/ 	.byte	0x03, 0x19
        /*004e*/ 	.short	0x000c


	//----- nvinfo : EIATTR_PARAM_CBANK
	.align		4
        /*0050*/ 	.byte	0x04, 0x0a
        /*0052*/ 	.short	(.L_17 - .L_16)
	.align		4
.L_16:
        /*0054*/ 	.word	index@(.nv.constant0._Z15natural_numbersPfi)
        /*0058*/ 	.short	0x0380
        /*005a*/ 	.short	0x000c


	//----- nvinfo : EIATTR_SW_WAR
	.align		4
.L_17:
        /*005c*/ 	.byte	0x04, 0x36
        /*005e*/ 	.short	(.L_19 - .L_18)
.L_18:
        /*0060*/ 	.word	0x00000008
.L_19:


//--------------------- .nv.callgraph             --------------------------
	.section	.nv.callgraph,"",@"SHT_CUDA_CALLGRAPH"
	.align	4
	.sectionentsize	8
	.align		4
        /*0000*/ 	.word	0x00000000
	.align		4
        /*0004*/ 	.word	0xffffffff
	.align		4
        /*0008*/ 	.word	0x00000000
	.align		4
        /*000c*/ 	.word	0xfffffffe
	.align		4
        /*0010*/ 	.word	0x00000000
	.align		4
        /*0014*/ 	.word	0xfffffffd
	.align		4
        /*0018*/ 	.word	0x00000000
	.align		4
        /*001c*/ 	.word	0xfffffffc


//--------------------- .text._Z15natural_numbersPfi --------------------------
	.section	.text._Z15natural_numbersPfi,"ax",@progbits
	.align	128
        .global         _Z15natural_numbersPfi
        .type           _Z15natural_numbersPfi,@function
        .size           _Z15natural_numbersPfi,(.L_x_2 - _Z15natural_numbersPfi)
        .other          _Z15natural_numbersPfi,@"STO_CUDA_ENTRY STV_DEFAULT"
_Z15natural_numbersPfi:
.text._Z15natural_numbersPfi:
[----:B------:R-:W-:Y:S01]  /*0000*/  LDC R1, c[0x0][0x37c] ;  /* 0x0000df00ff017b82 */ /* 0x000fe20000000800 */
[----:B------:R-:W0:Y:S07]  /*0010*/  S2R R0, SR_TID.X ;  /* 0x0000000000007919 */ /* 0x000e2e0000002100 */
[----:B------:R-:W0:Y:S01]  /*0020*/  S2UR UR4, SR_CTAID.X ;  /* 0x00000000000479c3 */ /* 0x000e220000002500 */
[----:B------:R-:W1:Y:S07]  /*0030*/  LDCU UR5, c[0x0][0x388] ;  /* 0x00007100ff0577ac */ /* 0x000e6e0008000800 */
[----:B------:R-:W0:Y:S02]  /*0040*/  LDC R7, c[0x0][0x360] ;  /* 0x0000d800ff077b82 */ /* 0x000e240000000800 */
[----:B0-----:R-:W-:-:S05]  /*0050*/  IMAD R0, R7, UR4, R0 ;  /* 0x0000000407007c24 */ /* 0x001fca000f8e0200 */
[----:B-1----:R-:W-:-:S13]  /*0060*/  ISETP.GE.AND P0, PT, R0, UR5, PT ;  /* 0x0000000500007c0c */ /* 0x002fda000bf06270 */
[----:B------:R-:W-:Y:S05]  /*0070*/  @P0 EXIT ;  /* 0x000000000000094d */ /* 0x000fea0003800000 */
[----:B------:R-:W0:Y:S01]  /*0080*/  LDC.64 R4, c[0x0][0x380] ;  /* 0x0000e000ff047b82 */ /* 0x000e220000000a00 */
[----:B------:R-:W1:Y:S01]  /*0090*/  LDCU UR4, c[0x0][0x370] ;  /* 0x00006e00ff0477ac */ /* 0x000e620008000800 */
[----:B------:R-:W2:Y:S01]  /*00a0*/  LDCU.64 UR6, c[0x0][0x358] ;  /* 0x00006b00ff0677ac */ /* 0x000ea20008000a00 */
[----:B-1----:R-:W-:-:S07]  /*00b0*/  IMAD R7, R7, UR4, RZ ;  /* 0x0000000407077c24 */ /* 0x002fce000f8e02ff */
.L_x_0:
[-C--:B------:R-:W-:Y:S01]  /*00c0*/  I2FP.F32.S32 R9, R0.reuse ;  /* 0x0000000000097245 */ /* 0x080fe20000201400 */
[----:B0-----:R-:W-:Y:S01]  /*00d0*/  IMAD.WIDE R2, R0, 0x4, R4 ;  /* 0x0000000400027825 */ /* 0x001fe200078e0204 */
[----:B------:R-:W-:-:S04]  /*00e0*/  IADD3 R0, PT, PT, R7, R0, RZ ;  /* 0x0000000007007210 */ /* 0x000fc80007ffe0ff */
[----:B--2---:R1:W-:Y:S01]  /*00f0*/  STG.E desc[UR6][R2.64], R9 ;  /* 0x0000000902007986 */ /* 0x0043e2000c101906 */
[----:B------:R-:W-:-:S13]  /*0100*/  ISETP.GE.AND P0, PT, R0, UR5, PT ;  /* 0x0000000500007c0c */ /* 0x000fda000bf06270 */
[----:B-1----:R-:W-:Y:S05]  /*0110*/  @!P0 BRA `(.L_x_0) ;  /* 0xfffffffc00e88947 */ /* 0x002fea000383ffff */
[----:B------:R-:W-:Y:S05]  /*0120*/  EXIT ;  /* 0x000000000000794d */ /* 0x000fea0003800000 */
.L_x_1:
[----:B------:R-:W-:-:S00]  /*0130*/  BRA `(.L_x_1) ;  /* 0xfffffffc00fc7947 */ /* 0x000fc0000383ffff */
[----:B------:R-:W-:-:S00]  /*0140*/  NOP ;  /* 0x0000000000007918 */ /* 0x000fc00000000000 */
        /* <DEDUP_REMOVED lines=11> */
.L_x_2:


//--------------------- .nv.shared.reserved.0     --------------------------
	.section	.nv.shared.reserved.0,"aw",@nobits
	.weak		__nv_reservedSMEM_offset_0_alias
	.size		__nv_reservedSMEM_offset_0_alias, 0, 64
	.other		__nv_reservedSMEM_offset_0_alias,@"STO_CUDA_RESERVED_SHARED STV_DEFAULT"
__nv_reservedSMEM_offset_0_alias:
	.zero		0
	.zero		64


//--------------------- .nv.constant0._Z15natural_numbersPfi --------------------------
	.section	.nv.constant0._Z15natural_numbersPfi,"a",@progbits
	.sectionflags	@""
	.align	4
.nv.constant0._Z15natural_numbersPfi:
	.zero		908


//--------------------- SYMBOLS --------------------------

	.type		.nv.reservedSmem.offset0,@object
	.size		.nv.reservedSmem.offset0,0x4
